	.headerflags	@"EF_CUDA_TEXMODE_UNIFIED EF_CUDA_64BIT_ADDRESS EF_CUDA_ACCELERATORS EF_CUDA_SM90 EF_CUDA_VIRTUAL_SM(EF_CUDA_SM90)"
	.elftype	@"ET_EXEC"


//--------------------- .nv.info                  --------------------------
	.section	.nv.info,"",@"SHT_CUDA_INFO"
	.align	4


	//----- nvinfo : EIATTR_REGCOUNT
	.align		4
        /*0000*/ 	.byte	0x04, 0x2f
        /*0002*/ 	.short	(.L_1 - .L_0)
	.align		4
.L_0:
        /*0004*/ 	.word	index@(triton_poi_fused_16)
        /*0008*/ 	.word	0x0000001c


	//----- nvinfo : EIATTR_MIN_STACK_SIZE
	.align		4
.L_1:
        /*000c*/ 	.byte	0x04, 0x12
        /*000e*/ 	.short	(.L_3 - .L_2)
	.align		4
.L_2:
        /*0010*/ 	.word	index@(triton_poi_fused_16)
        /*0014*/ 	.word	0x00000000


	//----- nvinfo : EIATTR_FRAME_SIZE
	.align		4
.L_3:
        /*0018*/ 	.byte	0x04, 0x11
        /*001a*/ 	.short	(.L_5 - .L_4)
	.align		4
.L_4:
        /*001c*/ 	.word	index@(triton_poi_fused_16)
        /*0020*/ 	.word	0x00000000


	//----- nvinfo : EIATTR_MIN_STACK_SIZE
	.align		4
.L_5:
        /*0024*/ 	.byte	0x04, 0x12
        /*0026*/ 	.short	(.L_7 - .L_6)
	.align		4
.L_6:
        /*0028*/ 	.word	index@(triton_poi_fused_16)
        /*002c*/ 	.word	0x00000000
.L_7:


//--------------------- .nv.info.triton_poi_fused_16 --------------------------
	.section	.nv.info.triton_poi_fused_16,"",@"SHT_CUDA_INFO"
	.sectionflags	@""
	.align	4


	//----- nvinfo : EIATTR_CUDA_API_VERSION
	.align		4
        /*0000*/ 	.byte	0x04, 0x37
        /*0002*/ 	.short	(.L_9 - .L_8)
.L_8:
        /*0004*/ 	.word	0x0000007c


	//----- nvinfo : EIATTR_KPARAM_INFO
	.align		4
.L_9:
        /*0008*/ 	.byte	0x04, 0x17
        /*000a*/ 	.short	(.L_11 - .L_10)
.L_10:
        /*000c*/ 	.word	0x00000000
        /*0010*/ 	.short	0x0003
        /*0012*/ 	.short	0x0014
        /*0014*/ 	.byte	0x00, 0xf0, 0x11, 0x00


	//----- nvinfo : EIATTR_KPARAM_INFO
	.align		4
.L_11:
        /*0018*/ 	.byte	0x04, 0x17
        /*001a*/ 	.short	(.L_13 - .L_12)
.L_12:
        /*001c*/ 	.word	0x00000000
        /*0020*/ 	.short	0x0002
        /*0022*/ 	.short	0x0010
        /*0024*/ 	.byte	0x00, 0xf0, 0x11, 0x00


	//----- nvinfo : EIATTR_KPARAM_INFO
	.align		4
.L_13:
        /*0028*/ 	.byte	0x04, 0x17
        /*002a*/ 	.short	(.L_15 - .L_14)
.L_14:
        /*002c*/ 	.word	0x00000000
        /*0030*/ 	.short	0x0001
        /*0032*/ 	.short	0x0008
        /*0034*/ 	.byte	0x00, 0xf4, 0x21, 0x00


	//----- nvinfo : EIATTR_KPARAM_INFO
	.align		4
.L_15:
        /*0038*/ 	.byte	0x04, 0x17
        /*003a*/ 	.short	(.L_17 - .L_16)
.L_16:
        /*003c*/ 	.word	0x00000000
        /*0040*/ 	.short	0x0000
        /*0042*/ 	.short	0x0000
        /*0044*/ 	.byte	0x00, 0xf4, 0x21, 0x00


	//----- nvinfo : EIATTR_SPARSE_MMA_MASK
	.align		4
.L_17:
        /*0048*/ 	.byte	0x03, 0x50
        /*004a*/ 	.short	0x0000


	//----- nvinfo : EIATTR_MAXREG_COUNT
	.align		4
        /*004c*/ 	.byte	0x03, 0x1b
        /*004e*/ 	.short	0x00ff


	//----- nvinfo : EIATTR_EXIT_INSTR_OFFSETS
	.align		4
        /*0050*/ 	.byte	0x04, 0x1c
        /*0052*/ 	.short	(.L_19 - .L_18)


	//   ....[0]....
.L_18:
        /*0054*/ 	.word	0x00000740


	//   ....[1]....
        /*0058*/ 	.word	0x00000790


	//----- nvinfo : EIATTR_REQNTID
	.align		4
.L_19:
        /*005c*/ 	.byte	0x04, 0x10
        /*005e*/ 	.short	(.L_21 - .L_20)
.L_20:
        /*0060*/ 	.word	0x00000080
        /*0064*/ 	.word	0x00000001
        /*0068*/ 	.word	0x00000001


	//----- nvinfo : EIATTR_CBANK_PARAM_SIZE
	.align		4
.L_21:
        /*006c*/ 	.byte	0x03, 0x19
        /*006e*/ 	.short	0x0018


	//----- nvinfo : EIATTR_PARAM_CBANK
	.align		4
        /*0070*/ 	.byte	0x04, 0x0a
        /*0072*/ 	.short	(.L_23 - .L_22)
	.align		4
.L_22:
        /*0074*/ 	.word	index@(.nv.constant0.triton_poi_fused_16)
        /*0078*/ 	.short	0x0210
        /*007a*/ 	.short	0x0018


	//----- nvinfo : EIATTR_SW_WAR
	.align		4
.L_23:
        /*007c*/ 	.byte	0x04, 0x36
        /*007e*/ 	.short	(.L_25 - .L_24)
.L_24:
        /*0080*/ 	.word	0x00000008
.L_25:


//--------------------- .nv.callgraph             --------------------------
	.section	.nv.callgraph,"",@"SHT_CUDA_CALLGRAPH"
	.align	4
	.sectionentsize	8
	.align		4
        /*0000*/ 	.word	0x00000000
	.align		4
        /*0004*/ 	.word	0xffffffff
	.align		4
        /*0008*/ 	.word	0x00000000
	.align		4
        /*000c*/ 	.word	0xfffffffe
	.align		4
        /*0010*/ 	.word	0x00000000
	.align		4
        /*0014*/ 	.word	0xfffffffd
	.align		4
        /*0018*/ 	.word	0x00000000
	.align		4
        /*001c*/ 	.word	0xfffffffc


//--------------------- .text.triton_poi_fused_16 --------------------------
	.section	.text.triton_poi_fused_16,"ax",@progbits
	.sectionflags	@"SHF_BARRIERS=1"
	.align	128
        .global         triton_poi_fused_16
        .type           triton_poi_fused_16,@function
        .size           triton_poi_fused_16,(.L_x_1 - triton_poi_fused_16)
        .other          triton_poi_fused_16,@"STO_CUDA_ENTRY STV_DEFAULT"
triton_poi_fused_16:
.text.triton_poi_fused_16:
[----:B------:R-:W0:Y:S01]  /*0000*/  LDC R1, c[0x0][0x28] ;  /* 0x00000a00ff017b82 */ /* 0x000e220000000800 */
[----:B------:R-:W1:Y:S07]  /*0010*/  S2R R15, SR_TID.X ;  /* 0x00000000000f7919 */ /* 0x000e6e0000002100 */
[----:B------:R-:W2:Y:S01]  /*0020*/  S2UR UR4, SR_CTAID.Y ;  /* 0x00000000000479c3 */ /* 0x000ea20000002600 */
[----:B------:R-:W-:Y:S01]  /*0030*/  CS2R R18, SRZ ;  /* 0x0000000000127805 */ /* 0x000fe2000001ff00 */
[----:B------:R-:W-:Y:S01]  /*0040*/  ULDC.64 UR6, c[0x0][0x208] ;  /* 0x0000820000067ab9 */ /* 0x000fe20000000a00 */
[----:B------:R-:W2:Y:S01]  /*0050*/  S2R R14, SR_CTAID.Z ;  /* 0x00000000000e7919 */ /* 0x000ea20000002700 */
[----:B------:R-:W3:Y:S04]  /*0060*/  S2R R4, SR_CTAID.X ;  /* 0x0000000000047919 */ /* 0x000ee80000002500 */
[----:B------:R-:W2:Y:S08]  /*0070*/  LDC R3, c[0x0][0x10] ;  /* 0x00000400ff037b82 */ /* 0x000eb00000000800 */
[----:B------:R-:W4:Y:S01]  /*0080*/  LDC.64 R16, c[0x0][0x210] ;  /* 0x00008400ff107b82 */ /* 0x000f220000000a00 */
[----:B-1----:R-:W-:-:S02]  /*0090*/  SHF.R.U32.HI R2, RZ, 0x2, R15 ;  /* 0x00000002ff027819 */ /* 0x002fc4000001160f */
[----:B------:R-:W-:Y:S01]  /*00a0*/  LOP3.LUT R0, R15, 0x40, RZ, 0xc0, !PT ;  /* 0x000000400f007812 */ /* 0x000fe200078ec0ff */
[----:B--2---:R-:W-:Y:S01]  /*00b0*/  IMAD R14, R14, R3, UR4 ;  /* 0x000000040e0e7e24 */ /* 0x004fe2000f8e0203 */
[----:B------:R-:W-:Y:S02]  /*00c0*/  SGXT.U32 R2, R2, 0x4 ;  /* 0x000000040202781a */ /* 0x000fe40000000000 */
[----:B------:R-:W-:Y:S01]  /*00d0*/  SHF.R.U32.HI R3, RZ, 0x2, R0 ;  /* 0x00000002ff037819 */ /* 0x000fe20000011600 */
[----:B---3--:R-:W-:-:S03]  /*00e0*/  IMAD.SHL.U32 R0, R4, 0x4, RZ ;  /* 0x0000000404007824 */ /* 0x008fc600078e00ff */
[----:B------:R-:W-:Y:S01]  /*00f0*/  LOP3.LUT R3, R2, R3, RZ, 0xfc, !PT ;  /* 0x0000000302037212 */ /* 0x000fe200078efcff */
[----:B------:R-:W-:Y:S01]  /*0100*/  IMAD.SHL.U32 R2, R14, 0x100, RZ ;  /* 0x000001000e027824 */ /* 0x000fe200078e00ff */
[----:B------:R-:W-:-:S04]  /*0110*/  LOP3.LUT R5, R0, 0x3, R15, 0xf8, !PT ;  /* 0x0000000300057812 */ /* 0x000fc800078ef80f */
[----:B------:R-:W-:Y:S02]  /*0120*/  LOP3.LUT R4, R2, R3, RZ, 0xfc, !PT ;  /* 0x0000000302047212 */ /* 0x000fe400078efcff */
[----:B------:R-:W-:Y:S02]  /*0130*/  ISETP.GE.AND P0, PT, R5, 0x3, PT ;  /* 0x000000030500780c */ /* 0x000fe40003f06270 */
[----:B------:R-:W-:Y:S01]  /*0140*/  LOP3.LUT R6, R2, 0x20, R3, 0xfe, !PT ;  /* 0x0000002002067812 */ /* 0x000fe200078efe03 */
[----:B------:R-:W-:Y:S01]  /*0150*/  IMAD R7, R4, 0x3, R5 ;  /* 0x0000000304077824 */ /* 0x000fe200078e0205 */
[----:B------:R-:W-:Y:S02]  /*0160*/  LOP3.LUT R8, R2, 0x60, R3, 0xfe, !PT ;  /* 0x0000006002087812 */ /* 0x000fe400078efe03 */
[----:B------:R-:W-:Y:S01]  /*0170*/  ISETP.LT.AND P2, PT, R6, 0x24000, !P0 ;  /* 0x000240000600780c */ /* 0x000fe20004741270 */
[----:B------:R-:W-:Y:S01]  /*0180*/  VIADD R9, R7, 0x60 ;  /* 0x0000006007097836 */ /* 0x000fe20000000000 */
[----:B------:R-:W-:-:S02]  /*0190*/  LOP3.LUT R6, R2, 0x40, R3, 0xfe, !PT ;  /* 0x0000004002067812 */ /* 0x000fc400078efe03 */
[----:B------:R-:W-:Y:S02]  /*01a0*/  LOP3.LUT R10, R2, 0x80, R3, 0xfe, !PT ;  /* 0x00000080020a7812 */ /* 0x000fe400078efe03 */
[----:B------:R-:W-:Y:S02]  /*01b0*/  LOP3.LUT R11, R2, 0xa0, R3, 0xfe, !PT ;  /* 0x000000a0020b7812 */ /* 0x000fe400078efe03 */
[----:B------:R-:W-:Y:S02]  /*01c0*/  LOP3.LUT R12, R2, 0xc0, R3, 0xfe, !PT ;  /* 0x000000c0020c7812 */ /* 0x000fe400078efe03 */
[----:B------:R-:W-:Y:S01]  /*01d0*/  LOP3.LUT R5, R2, 0xe0, R3, 0xfe, !PT ;  /* 0x000000e002057812 */ /* 0x000fe200078efe03 */
[----:B----4-:R-:W-:Y:S01]  /*01e0*/  IMAD.WIDE R2, R9, 0x4, R16 ;  /* 0x0000000409027825 */ /* 0x010fe200078e0210 */
[----:B------:R-:W-:Y:S02]  /*01f0*/  ISETP.LT.AND P1, PT, R4, 0x24000, !P0 ;  /* 0x000240000400780c */ /* 0x000fe40004721270 */
[----:B------:R-:W-:-:S02]  /*0200*/  ISETP.LT.AND P6, PT, R6, 0x24000, !P0 ;  /* 0x000240000600780c */ /* 0x000fc400047c1270 */
[----:B------:R1:W2:Y:S01]  /*0210*/  @P2 LDG.E.EL R18, desc[UR6][R2.64] ;  /* 0x0000000602122981 */ /* 0x0002a2000c2e1900 */
[----:B------:R-:W-:Y:S02]  /*0220*/  ISETP.LT.AND P5, PT, R8, 0x24000, !P0 ;  /* 0x000240000800780c */ /* 0x000fe400047a1270 */
[----:B------:R-:W-:Y:S02]  /*0230*/  ISETP.LT.AND P4, PT, R10, 0x24000, !P0 ;  /* 0x000240000a00780c */ /* 0x000fe40004781270 */
[----:B------:R-:W-:Y:S02]  /*0240*/  ISETP.LT.AND P3, PT, R11, 0x24000, !P0 ;  /* 0x000240000b00780c */ /* 0x000fe40004761270 */
[----:B------:R-:W-:Y:S02]  /*0250*/  ISETP.LT.AND P2, PT, R12, 0x24000, !P0 ;  /* 0x000240000c00780c */ /* 0x000fe40004741270 */
[----:B------:R-:W-:Y:S01]  /*0260*/  ISETP.LT.AND P0, PT, R5, 0x24000, !P0 ;  /* 0x000240000500780c */ /* 0x000fe20004701270 */
[----:B------:R-:W-:-:S02]  /*0270*/  VIADD R5, R7, 0x1e0 ;  /* 0x000001e007057836 */ /* 0x000fc40000000000 */
[C---:B------:R-:W-:Y:S02]  /*0280*/  VIADD R13, R7.reuse, 0xc0 ;  /* 0x000000c0070d7836 */ /* 0x040fe40000000000 */
[C---:B------:R-:W-:Y:S02]  /*0290*/  VIADD R11, R7.reuse, 0x120 ;  /* 0x00000120070b7836 */ /* 0x040fe40000000000 */
[C---:B------:R-:W-:Y:S02]  /*02a0*/  VIADD R9, R7.reuse, 0x180 ;  /* 0x0000018007097836 */ /* 0x040fe40000000000 */
[C---:B------:R-:W-:Y:S02]  /*02b0*/  VIADD R21, R7.reuse, 0x240 ;  /* 0x0000024007157836 */ /* 0x040fe40000000000 */
[----:B------:R-:W-:Y:S02]  /*02c0*/  VIADD R23, R7, 0x2a0 ;  /* 0x000002a007177836 */ /* 0x000fe40000000000 */
[----:B-1----:R-:W-:Y:S01]  /*02d0*/  IMAD.WIDE R2, R5, 0x4, R16 ;  /* 0x0000000405027825 */ /* 0x002fe200078e0210 */
[----:B------:R-:W-:-:S03]  /*02e0*/  CS2R R24, SRZ ;  /* 0x0000000000187805 */ /* 0x000fc6000001ff00 */
[----:B------:R-:W-:-:S04]  /*02f0*/  IMAD.WIDE R6, R7, 0x4, R16 ;  /* 0x0000000407067825 */ /* 0x000fc800078e0210 */
[--C-:B------:R-:W-:Y:S01]  /*0300*/  IMAD.WIDE R12, R13, 0x4, R16.reuse ;  /* 0x000000040d0c7825 */ /* 0x100fe200078e0210 */
[----:B------:R-:W3:Y:S03]  /*0310*/  @P1 LDG.E.EL R24, desc[UR6][R6.64] ;  /* 0x0000000606181981 */ /* 0x000ee6000c2e1900 */
[----:B------:R-:W-:-:S04]  /*0320*/  IMAD.WIDE R10, R11, 0x4, R16 ;  /* 0x000000040b0a7825 */ /* 0x000fc800078e0210 */
[--C-:B------:R-:W-:Y:S01]  /*0330*/  IMAD.WIDE R8, R9, 0x4, R16.reuse ;  /* 0x0000000409087825 */ /* 0x100fe200078e0210 */
[----:B------:R-:W4:Y:S03]  /*0340*/  @P5 LDG.E.EL R19, desc[UR6][R10.64] ;  /* 0x000000060a135981 */ /* 0x000f26000c2e1900 */
[----:B------:R-:W-:Y:S01]  /*0350*/  IMAD.WIDE R4, R21, 0x4, R16 ;  /* 0x0000000415047825 */ /* 0x000fe200078e0210 */
[----:B------:R-:W-:-:S03]  /*0360*/  CS2R R20, SRZ ;  /* 0x0000000000147805 */ /* 0x000fc6000001ff00 */
[----:B------:R-:W-:Y:S01]  /*0370*/  IMAD.WIDE R16, R23, 0x4, R16 ;  /* 0x0000000417107825 */ /* 0x000fe200078e0210 */
[----:B------:R-:W-:Y:S02]  /*0380*/  CS2R R22, SRZ ;  /* 0x0000000000167805 */ /* 0x000fe4000001ff00 */
[----:B------:R1:W5:Y:S04]  /*0390*/  @P6 LDG.E.EL R20, desc[UR6][R12.64] ;  /* 0x000000060c146981 */ /* 0x000368000c2e1900 */
[----:B------:R-:W5:Y:S04]  /*03a0*/  @P4 LDG.E.EL R21, desc[UR6][R8.64] ;  /* 0x0000000608154981 */ /* 0x000f68000c2e1900 */
[----:B------:R1:W5:Y:S04]  /*03b0*/  @P3 LDG.E.EL R22, desc[UR6][R2.64] ;  /* 0x0000000602163981 */ /* 0x000368000c2e1900 */
[----:B------:R1:W5:Y:S04]  /*03c0*/  @P2 LDG.E.EL R23, desc[UR6][R4.64] ;  /* 0x0000000604172981 */ /* 0x000368000c2e1900 */
[----:B------:R-:W5:Y:S01]  /*03d0*/  @P0 LDG.E.EL R25, desc[UR6][R16.64] ;  /* 0x0000000610190981 */ /* 0x000f62000c2e1900 */
[----:B-1----:R-:W1:Y:S01]  /*03e0*/  S2R R13, SR_TID.X ;  /* 0x00000000000d7919 */ /* 0x002e620000002100 */
[----:B------:R-:W1:Y:S01]  /*03f0*/  S2UR UR5, SR_CgaCtaId ;  /* 0x00000000000579c3 */ /* 0x000e620000008800 */
[----:B------:R-:W-:Y:S01]  /*0400*/  UMOV UR4, 0x400 ;  /* 0x0000040000047882 */ /* 0x000fe20000000000 */
[----:B-1----:R-:W-:-:S02]  /*0410*/  SHF.R.U32.HI R11, RZ, 0x2, R13 ;  /* 0x00000002ff0b7819 */ /* 0x002fc4000001160d */
[C---:B------:R-:W-:Y:S01]  /*0420*/  LOP3.LUT R10, R13.reuse, 0x40, RZ, 0xc0, !PT ;  /* 0x000000400d0a7812 */ /* 0x040fe200078ec0ff */
[----:B0-----:R-:W-:Y:S01]  /*0430*/  IMAD.SHL.U32 R2, R13, 0x100, RZ ;  /* 0x000001000d027824 */ /* 0x001fe200078e00ff */
[----:B------:R-:W-:Y:S02]  /*0440*/  SGXT.U32 R8, R11, 0x4 ;  /* 0x000000040b08781a */ /* 0x000fe40000000000 */
[----:B------:R-:W-:Y:S02]  /*0450*/  SHF.R.U32.HI R9, RZ, 0x2, R10 ;  /* 0x00000002ff097819 */ /* 0x000fe4000001160a */
[----:B------:R-:W-:Y:S02]  /*0460*/  LOP3.LUT R2, R2, 0x300, RZ, 0xc0, !PT ;  /* 0x0000030002027812 */ /* 0x000fe400078ec0ff */
[----:B------:R-:W-:Y:S01]  /*0470*/  LOP3.LUT R3, R8, R9, RZ, 0xfc, !PT ;  /* 0x0000000908037212 */ /* 0x000fe200078efcff */
[----:B------:R-:W-:-:S03]  /*0480*/  UPRMT UR4, UR5, 0x654, UR4 ;  /* 0x0000065405047896 */ /* 0x000fc60008000004 */
[----:B------:R-:W-:-:S04]  /*0490*/  LOP3.LUT R3, R3, R2, RZ, 0xfc, !PT ;  /* 0x0000000203037212 */ /* 0x000fc800078efcff */
[----:B------:R-:W-:-:S04]  /*04a0*/  LEA.HI R3, R2, R3, RZ, 0x1a ;  /* 0x0000000302037211 */ /* 0x000fc800078fd0ff */
[----:B------:R-:W-:Y:S01]  /*04b0*/  LEA R12, R3, UR4, 0x2 ;  /* 0x00000004030c7c11 */ /* 0x000fe2000f8e10ff */
[----:B------:R-:W-:Y:S01]  /*04c0*/  IMAD.SHL.U32 R8, R13, 0x4, RZ ;  /* 0x000000040d087824 */ /* 0x000fe200078e00ff */
[----:B------:R-:W-:-:S04]  /*04d0*/  SHF.R.U32.HI R2, RZ, 0x4, R13 ;  /* 0x00000004ff027819 */ /* 0x000fc8000001160d */
[----:B------:R-:W-:Y:S02]  /*04e0*/  LOP3.LUT R8, R8, 0x1fc, RZ, 0xc0, !PT ;  /* 0x000001fc08087812 */ /* 0x000fe400078ec0ff */
[----:B------:R-:W-:Y:S01]  /*04f0*/  LOP3.LUT R3, R2, 0x4, RZ, 0xc0, !PT ;  /* 0x0000000402037812 */ /* 0x000fe200078ec0ff */
[----:B------:R-:W-:-:S04]  /*0500*/  IMAD.SHL.U32 R2, R15, 0x4, RZ ;  /* 0x000000040f027824 */ /* 0x000fc800078e00ff */
[----:B------:R-:W-:-:S05]  /*0510*/  IMAD.IADD R3, R8, 0x1, R3 ;  /* 0x0000000108037824 */ /* 0x000fca00078e0203 */
[----:B------:R-:W-:Y:S02]  /*0520*/  LEA R4, R3, UR4, 0x2 ;  /* 0x0000000403047c11 */ /* 0x000fe4000f8e10ff */
[----:B------:R-:W-:-:S04]  /*0530*/  LOP3.LUT R3, R2, 0xfc, RZ, 0xc0, !PT ;  /* 0x000000fc02037812 */ /* 0x000fc800078ec0ff */
[----:B------:R-:W-:Y:S02]  /*0540*/  PRMT R14, R3, 0x6540, R14 ;  /* 0x00006540030e7816 */ /* 0x000fe4000000000e */
[----:B------:R-:W0:Y:S03]  /*0550*/  LDC.64 R2, c[0x0][0x218] ;  /* 0x00008600ff027b82 */ /* 0x000e260000000a00 */
[----:B------:R-:W-:Y:S01]  /*0560*/  IMAD.HI R9, R14, 0x2aaaaaab, RZ ;  /* 0x2aaaaaab0e097827 */ /* 0x000fe200078e02ff */
[----:B------:R-:W-:-:S04]  /*0570*/  SHF.R.U32.HI R15, RZ, 0x6, R15 ;  /* 0x00000006ff0f7819 */ /* 0x000fc8000001160f */
[----:B------:R-:W-:-:S04]  /*0580*/  SHF.R.U32.HI R10, RZ, 0x1f, R9 ;  /* 0x0000001fff0a7819 */ /* 0x000fc80000011609 */
[----:B------:R-:W-:Y:S02]  /*0590*/  LEA.HI.SX32 R11, R9, R10, 0x1a ;  /* 0x0000000a090b7211 */ /* 0x000fe400078fd2ff */
[----:B------:R-:W-:Y:S02]  /*05a0*/  SGXT.U32 R9, R15, 0x1 ;  /* 0x000000010f09781a */ /* 0x000fe40000000000 */
[----:B------:R-:W-:Y:S02]  /*05b0*/  LOP3.LUT R10, R8, 0x200, RZ, 0xfc, !PT ;  /* 0x00000200080a7812 */ /* 0x000fe400078efcff */
[----:B------:R-:W-:Y:S01]  /*05c0*/  LOP3.LUT R9, R0, R9, RZ, 0xfc, !PT ;  /* 0x0000000900097212 */ /* 0x000fe200078efcff */
[C---:B------:R-:W-:Y:S01]  /*05d0*/  IMAD R0, R11.reuse, -0x180, R14 ;  /* 0xfffffe800b007824 */ /* 0x040fe200078e020e */
[----:B------:R-:W-:Y:S02]  /*05e0*/  ISETP.GE.AND P0, PT, R14, 0x24000, PT ;  /* 0x000240000e00780c */ /* 0x000fe40003f06270 */
[----:B------:R-:W-:Y:S01]  /*05f0*/  SHF.R.U32.HI R10, RZ, 0x6, R10 ;  /* 0x00000006ff0a7819 */ /* 0x000fe2000001160a */
[----:B------:R-:W-:Y:S01]  /*0600*/  IMAD R0, R11, 0x480, R0 ;  /* 0x000004800b007824 */ /* 0x000fe200078e0200 */
[----:B------:R-:W-:-:S02]  /*0610*/  ISETP.LT.AND P1, PT, R9, 0x3, !P0 ;  /* 0x000000030900780c */ /* 0x000fc40004721270 */
[----:B------:R-:W-:Y:S01]  /*0620*/  LOP3.LUT R13, R10, 0xc, RZ, 0xc0, !PT ;  /* 0x0000000c0a0d7812 */ /* 0x000fe200078ec0ff */
[----:B------:R-:W-:-:S04]  /*0630*/  IMAD R11, R9, 0x180, R0 ;  /* 0x00000180090b7824 */ /* 0x000fc800078e0200 */
[----:B------:R-:W-:-:S05]  /*0640*/  IMAD.IADD R13, R8, 0x1, R13 ;  /* 0x00000001080d7824 */ /* 0x000fca00078e020d */
[----:B------:R-:W-:Y:S01]  /*0650*/  LEA R13, R13, UR4, 0x2 ;  /* 0x000000040d0d7c11 */ /* 0x000fe2000f8e10ff */
[----:B--2---:R-:W-:Y:S04]  /*0660*/  STS [R12+0x80], R18 ;  /* 0x000080120c007388 */ /* 0x004fe80000000800 */
[----:B---3--:R-:W-:Y:S04]  /*0670*/  STS [R12], R24 ;  /* 0x000000180c007388 */ /* 0x008fe80000000800 */
[----:B----4-:R-:W-:Y:S04]  /*0680*/  STS [R12+0x180], R19 ;  /* 0x000180130c007388 */ /* 0x010fe80000000800 */
[----:B-----5:R-:W-:Y:S04]  /*0690*/  STS [R12+0x100], R20 ;  /* 0x000100140c007388 */ /* 0x020fe80000000800 */
[----:B------:R-:W-:Y:S04]  /*06a0*/  STS [R12+0x200], R21 ;  /* 0x000200150c007388 */ /* 0x000fe80000000800 */
[----:B------:R-:W-:Y:S04]  /*06b0*/  STS [R12+0x280], R22 ;  /* 0x000280160c007388 */ /* 0x000fe80000000800 */
[----:B------:R-:W-:Y:S04]  /*06c0*/  STS [R12+0x300], R23 ;  /* 0x000300170c007388 */ /* 0x000fe80000000800 */
[----:B------:R1:W-:Y:S01]  /*06d0*/  STS [R12+0x380], R25 ;  /* 0x000380190c007388 */ /* 0x0003e20000000800 */
[----:B------:R-:W-:Y:S06]  /*06e0*/  BAR.SYNC.DEFER_BLOCKING 0x0 ;  /* 0x0000000000007b1d */ /* 0x000fec0000010000 */
[----:B------:R-:W2:Y:S01]  /*06f0*/  LDS.128 R4, [R4] ;  /* 0x0000000004047984 */ /* 0x000ea20000000c00 */
[----:B-1----:R-:W-:-:S04]  /*0700*/  LOP3.LUT R12, R9, 0x2, RZ, 0xfc, !PT ;  /* 0x00000002090c7812 */ /* 0x002fc800078efcff */
[----:B------:R-:W-:Y:S01]  /*0710*/  ISETP.LT.AND P0, PT, R12, 0x3, !P0 ;  /* 0x000000030c00780c */ /* 0x000fe20004701270 */
[----:B0-----:R-:W-:-:S05]  /*0720*/  IMAD.WIDE R8, R11, 0x4, R2 ;  /* 0x000000040b087825 */ /* 0x001fca00078e0202 */
[----:B--2---:R0:W-:Y:S07]  /*0730*/  @P1 STG.E.128 desc[UR6][R8.64], R4 ;  /* 0x0000000408001986 */ /* 0x0041ee000c101d06 */
[----:B0-----:R-:W-:Y:S05]  /*0740*/  @!P0 EXIT ;  /* 0x000000000000894d */ /* 0x001fea0003800000 */
[----:B------:R-:W0:Y:S01]  /*0750*/  LDS.128 R12, [R13+0x800] ;  /* 0x000800000d0c7984 */ /* 0x000e220000000c00 */
[----:B------:R-:W-:-:S04]  /*0760*/  VIADD R11, R11, 0x300 ;  /* 0x000003000b0b7836 */ /* 0x000fc80000000000 */
[----:B------:R-:W-:-:S05]  /*0770*/  IMAD.WIDE R2, R11, 0x4, R2 ;  /* 0x000000040b027825 */ /* 0x000fca00078e0202 */
[----:B0-----:R-:W-:Y:S01]  /*0780*/  STG.E.128 desc[UR6][R2.64], R12 ;  /* 0x0000000c02007986 */ /* 0x001fe2000c101d06 */
[----:B------:R-:W-:Y:S05]  /*0790*/  EXIT ;  /* 0x000000000000794d */ /* 0x000fea0003800000 */
.L_x_0:
[----:B------:R-:W-:-:S00]  /*07a0*/  BRA `(.L_x_0) ;  /* 0xfffffffc00fc7947 */ /* 0x000fc0000383ffff */
[----:B------:R-:W-:-:S00]  /*07b0*/  NOP ;  /* 0x0000000000007918 */ /* 0x000fc00000000000 */
        /* <DEDUP_REMOVED lines=12> */
.L_x_1:


//--------------------- .nv.shared.triton_poi_fused_16 --------------------------
	.section	.nv.shared.triton_poi_fused_16,"aw",@nobits
	.sectionflags	@""
	.align	16
	.zero		1024


//--------------------- .nv.constant0.triton_poi_fused_16 --------------------------
	.section	.nv.constant0.triton_poi_fused_16,"a",@progbits
	.sectionflags	@""
	.align	4
.nv.constant0.triton_poi_fused_16:
	.zero		552
